	.headerflags	@"EF_CUDA_TEXMODE_UNIFIED EF_CUDA_64BIT_ADDRESS EF_CUDA_ACCELERATORS EF_CUDA_SM90 EF_CUDA_VIRTUAL_SM(EF_CUDA_SM90)"
	.elftype	@"ET_EXEC"


//--------------------- .nv.info                  --------------------------
	.section	.nv.info,"",@"SHT_CUDA_INFO"
	.align	4


	//----- nvinfo : EIATTR_REGCOUNT
	.align		4
        /*0000*/ 	.byte	0x04, 0x2f
        /*0002*/ 	.short	(.L_3 - .L_2)
	.align		4
.L_2:
        /*0004*/ 	.word	index@(triton_poi_fused_add_div_sqrt_16)
        /*0008*/ 	.word	0x0000001d


	//----- nvinfo : EIATTR_MIN_STACK_SIZE
	.align		4
.L_3:
        /*000c*/ 	.byte	0x04, 0x12
        /*000e*/ 	.short	(.L_5 - .L_4)
	.align		4
.L_4:
        /*0010*/ 	.word	index@(triton_poi_fused_add_div_sqrt_16)
        /*0014*/ 	.word	0x00000000


	//----- nvinfo : EIATTR_FRAME_SIZE
	.align		4
.L_5:
        /*0018*/ 	.byte	0x04, 0x11
        /*001a*/ 	.short	(.L_7 - .L_6)
	.align		4
.L_6:
        /*001c*/ 	.word	index@(triton_poi_fused_add_div_sqrt_16)
        /*0020*/ 	.word	0x00000000


	//----- nvinfo : EIATTR_MIN_STACK_SIZE
	.align		4
.L_7:
        /*0024*/ 	.byte	0x04, 0x12
        /*0026*/ 	.short	(.L_9 - .L_8)
	.align		4
.L_8:
        /*0028*/ 	.word	index@(triton_poi_fused_add_div_sqrt_16)
        /*002c*/ 	.word	0x00000000
.L_9:


//--------------------- .nv.info.triton_poi_fused_add_div_sqrt_16 --------------------------
	.section	.nv.info.triton_poi_fused_add_div_sqrt_16,"",@"SHT_CUDA_INFO"
	.sectionflags	@""
	.align	4


	//----- nvinfo : EIATTR_CUDA_API_VERSION
	.align		4
        /*0000*/ 	.byte	0x04, 0x37
        /*0002*/ 	.short	(.L_11 - .L_10)
.L_10:
        /*0004*/ 	.word	0x0000007c


	//----- nvinfo : EIATTR_KPARAM_INFO
	.align		4
.L_11:
        /*0008*/ 	.byte	0x04, 0x17
        /*000a*/ 	.short	(.L_13 - .L_12)
.L_12:
        /*000c*/ 	.word	0x00000000
        /*0010*/ 	.short	0x0002
        /*0012*/ 	.short	0x0010
        /*0014*/ 	.byte	0x00, 0xf0, 0x11, 0x00


	//----- nvinfo : EIATTR_KPARAM_INFO
	.align		4
.L_13:
        /*0018*/ 	.byte	0x04, 0x17
        /*001a*/ 	.short	(.L_15 - .L_14)
.L_14:
        /*001c*/ 	.word	0x00000000
        /*0020*/ 	.short	0x0001
        /*0022*/ 	.short	0x0008
        /*0024*/ 	.byte	0x00, 0xf4, 0x21, 0x00


	//----- nvinfo : EIATTR_KPARAM_INFO
	.align		4
.L_15:
        /*0028*/ 	.byte	0x04, 0x17
        /*002a*/ 	.short	(.L_17 - .L_16)
.L_16:
        /*002c*/ 	.word	0x00000000
        /*0030*/ 	.short	0x0000
        /*0032*/ 	.short	0x0000
        /*0034*/ 	.byte	0x00, 0xf4, 0x21, 0x00


	//----- nvinfo : EIATTR_SPARSE_MMA_MASK
	.align		4
.L_17:
        /*0038*/ 	.byte	0x03, 0x50
        /*003a*/ 	.short	0x0000


	//----- nvinfo : EIATTR_MAXREG_COUNT
	.align		4
        /*003c*/ 	.byte	0x03, 0x1b
        /*003e*/ 	.short	0x00ff


	//----- nvinfo : EIATTR_EXIT_INSTR_OFFSETS
	.align		4
        /*0040*/ 	.byte	0x04, 0x1c
        /*0042*/ 	.short	(.L_19 - .L_18)


	//   ....[0]....
.L_18:
        /*0044*/ 	.word	0x00000a30


	//   ....[1]....
        /*0048*/ 	.word	0x00000a50


	//----- nvinfo : EIATTR_REQNTID
	.align		4
.L_19:
        /*004c*/ 	.byte	0x04, 0x10
        /*004e*/ 	.short	(.L_21 - .L_20)
.L_20:
        /*0050*/ 	.word	0x00000080
        /*0054*/ 	.word	0x00000001
        /*0058*/ 	.word	0x00000001


	//----- nvinfo : EIATTR_CBANK_PARAM_SIZE
	.align		4
.L_21:
        /*005c*/ 	.byte	0x03, 0x19
        /*005e*/ 	.short	0x0014


	//----- nvinfo : EIATTR_PARAM_CBANK
	.align		4
        /*0060*/ 	.byte	0x04, 0x0a
        /*0062*/ 	.short	(.L_23 - .L_22)
	.align		4
.L_22:
        /*0064*/ 	.word	index@(.nv.constant0.triton_poi_fused_add_div_sqrt_16)
        /*0068*/ 	.short	0x0210
        /*006a*/ 	.short	0x0014


	//----- nvinfo : EIATTR_SW_WAR
	.align		4
.L_23:
        /*006c*/ 	.byte	0x04, 0x36
        /*006e*/ 	.short	(.L_25 - .L_24)
.L_24:
        /*0070*/ 	.word	0x00000008
.L_25:


//--------------------- .nv.callgraph             --------------------------
	.section	.nv.callgraph,"",@"SHT_CUDA_CALLGRAPH"
	.align	4
	.sectionentsize	8
	.align		4
        /*0000*/ 	.word	0x00000000
	.align		4
        /*0004*/ 	.word	0xffffffff
	.align		4
        /*0008*/ 	.word	0x00000000
	.align		4
        /*000c*/ 	.word	0xfffffffe
	.align		4
        /*0010*/ 	.word	0x00000000
	.align		4
        /*0014*/ 	.word	0xfffffffd
	.align		4
        /*0018*/ 	.word	0x00000000
	.align		4
        /*001c*/ 	.word	0xfffffffc


//--------------------- .nv.constant4             --------------------------
	.section	.nv.constant4,"a",@progbits
	.align	8
	.align		8
.nv.constant4:
        /*0000*/ 	.dword	_$_str
	.align		8
        /*0008*/ 	.dword	_$_str_$_2


//--------------------- .text.triton_poi_fused_add_div_sqrt_16 --------------------------
	.section	.text.triton_poi_fused_add_div_sqrt_16,"ax",@progbits
	.align	128
        .global         triton_poi_fused_add_div_sqrt_16
        .type           triton_poi_fused_add_div_sqrt_16,@function
        .size           triton_poi_fused_add_div_sqrt_16,(.L_x_1 - triton_poi_fused_add_div_sqrt_16)
        .other          triton_poi_fused_add_div_sqrt_16,@"STO_CUDA_ENTRY STV_DEFAULT"
triton_poi_fused_add_div_sqrt_16:
.text.triton_poi_fused_add_div_sqrt_16:
[----:B------:R-:W0:Y:S01]  /*0000*/  LDC R1, c[0x0][0x28] ;  /* 0x00000a00ff017b82 */ /* 0x000e220000000800 */
[----:B------:R-:W1:Y:S01]  /*0010*/  S2R R0, SR_TID.X ;  /* 0x0000000000007919 */ /* 0x000e620000002100 */
[----:B------:R-:W-:-:S06]  /*0020*/  HFMA2.MMA R12, -RZ, RZ, 0, 0 ;  /* 0x00000000ff0c7435 */ /* 0x000fcc00000001ff */
[----:B------:R-:W2:Y:S01]  /*0030*/  LDC.64 R24, c[0x0][0x218] ;  /* 0x00008600ff187b82 */ /* 0x000ea20000000a00 */
[----:B------:R-:W-:Y:S01]  /*0040*/  HFMA2.MMA R6, -RZ, RZ, 0, 0 ;  /* 0x00000000ff067435 */ /* 0x000fe200000001ff */
[----:B------:R-:W3:Y:S01]  /*0050*/  S2R R13, SR_CTAID.X ;  /* 0x00000000000d7919 */ /* 0x000ee20000002500 */
[----:B------:R-:W-:Y:S01]  /*0060*/  HFMA2.MMA R8, -RZ, RZ, 0, 0 ;  /* 0x00000000ff087435 */ /* 0x000fe200000001ff */
[----:B------:R-:W-:Y:S01]  /*0070*/  MOV R18, RZ ;  /* 0x000000ff00127202 */ /* 0x000fe20000000f00 */
[----:B------:R-:W-:Y:S01]  /*0080*/  HFMA2.MMA R10, -RZ, RZ, 0, 0 ;  /* 0x00000000ff0a7435 */ /* 0x000fe200000001ff */
[----:B------:R-:W-:Y:S01]  /*0090*/  MOV R20, RZ ;  /* 0x000000ff00147202 */ /* 0x000fe20000000f00 */
[----:B------:R-:W-:Y:S01]  /*00a0*/  ULDC.64 UR4, c[0x0][0x208] ;  /* 0x0000820000047ab9 */ /* 0x000fe20000000a00 */
[----:B------:R-:W-:Y:S02]  /*00b0*/  MOV R14, RZ ;  /* 0x000000ff000e7202 */ /* 0x000fe40000000f00 */
[----:B------:R-:W-:-:S02]  /*00c0*/  MOV R16, RZ ;  /* 0x000000ff00107202 */ /* 0x000fc40000000f00 */
[----:B-1----:R-:W-:-:S04]  /*00d0*/  SHF.L.U32 R0, R0, 0x2, RZ ;  /* 0x0000000200007819 */ /* 0x002fc800000006ff */
[----:B------:R-:W-:-:S04]  /*00e0*/  LOP3.LUT R0, R0, 0x1fc, RZ, 0xc0, !PT ;  /* 0x000001fc00007812 */ /* 0x000fc800078ec0ff */
[----:B---3--:R-:W-:-:S04]  /*00f0*/  LEA R13, R13, R0, 0xa ;  /* 0x000000000d0d7211 */ /* 0x008fc800078e50ff */
[----:B------:R-:W-:Y:S01]  /*0100*/  IADD3 R19, R13, 0x1, RZ ;  /* 0x000000010d137810 */ /* 0x000fe20007ffe0ff */
[----:B------:R-:W-:Y:S01]  /*0110*/  IMAD.HI R26, R13, -0x6e5d4c3b, R12 ;  /* 0x91a2b3c50d1a7827 */ /* 0x000fe200078e020c */
[----:B------:R-:W-:Y:S02]  /*0120*/  IADD3 R7, R13, 0x2, RZ ;  /* 0x000000020d077810 */ /* 0x000fe40007ffe0ff */
[----:B------:R-:W-:Y:S01]  /*0130*/  IADD3 R21, R13, 0x3, RZ ;  /* 0x000000030d157810 */ /* 0x000fe20007ffe0ff */
[----:B------:R-:W-:Y:S01]  /*0140*/  IMAD.HI R23, R19, -0x6e5d4c3b, R18 ;  /* 0x91a2b3c513177827 */ /* 0x000fe200078e0212 */
[----:B------:R-:W-:Y:S02]  /*0150*/  IADD3 R9, R13, 0x200, RZ ;  /* 0x000002000d097810 */ /* 0x000fe40007ffe0ff */
[----:B------:R-:W-:Y:S01]  /*0160*/  IADD3 R11, R13, 0x202, RZ ;  /* 0x000002020d0b7810 */ /* 0x000fe20007ffe0ff */
[----:B------:R-:W-:Y:S01]  /*0170*/  IMAD.HI R22, R7, -0x6e5d4c3b, R6 ;  /* 0x91a2b3c507167827 */ /* 0x000fe200078e0206 */
[----:B------:R-:W-:-:S02]  /*0180*/  SHF.R.U32.HI R5, RZ, 0x1f, R26 ;  /* 0x0000001fff057819 */ /* 0x000fc4000001161a */
[----:B------:R-:W-:Y:S01]  /*0190*/  IADD3 R15, R13, 0x201, RZ ;  /* 0x000002010d0f7810 */ /* 0x000fe20007ffe0ff */
[----:B------:R-:W-:Y:S01]  /*01a0*/  IMAD.HI R12, R21, -0x6e5d4c3b, R20 ;  /* 0x91a2b3c5150c7827 */ /* 0x000fe200078e0214 */
[----:B------:R-:W-:Y:S02]  /*01b0*/  LEA.HI.SX32 R18, R26, R5, 0x19 ;  /* 0x000000051a127211 */ /* 0x000fe400078fcaff */
[----:B------:R-:W-:Y:S01]  /*01c0*/  IADD3 R17, R13, 0x203, RZ ;  /* 0x000002030d117810 */ /* 0x000fe20007ffe0ff */
[----:B------:R-:W-:Y:S01]  /*01d0*/  IMAD.HI R4, R9, -0x6e5d4c3b, R8 ;  /* 0x91a2b3c509047827 */ /* 0x000fe200078e0208 */
[----:B------:R-:W-:Y:S02]  /*01e0*/  SHF.R.U32.HI R6, RZ, 0x1f, R23 ;  /* 0x0000001fff067819 */ /* 0x000fe40000011617 */
[----:B------:R-:W-:Y:S01]  /*01f0*/  SHF.R.U32.HI R8, RZ, 0x1f, R22 ;  /* 0x0000001fff087819 */ /* 0x000fe20000011616 */
[----:B------:R-:W-:Y:S01]  /*0200*/  IMAD.HI R2, R11, -0x6e5d4c3b, R10 ;  /* 0x91a2b3c50b027827 */ /* 0x000fe200078e020a */
[----:B------:R-:W-:-:S02]  /*0210*/  SHF.R.U32.HI R10, RZ, 0x1f, R12 ;  /* 0x0000001fff0a7819 */ /* 0x000fc4000001160c */
[----:B------:R-:W-:Y:S01]  /*0220*/  LEA.HI.SX32 R5, R26, R5, 0x12 ;  /* 0x000000051a057211 */ /* 0x000fe200078f92ff */
[----:B------:R-:W-:Y:S01]  /*0230*/  IMAD.HI R3, R15, -0x6e5d4c3b, R14 ;  /* 0x91a2b3c50f037827 */ /* 0x000fe200078e020e */
[----:B------:R-:W-:Y:S02]  /*0240*/  LEA.HI.SX32 R6, R23, R6, 0x19 ;  /* 0x0000000617067211 */ /* 0x000fe400078fcaff */
[----:B------:R-:W-:Y:S01]  /*0250*/  LEA.HI.SX32 R8, R22, R8, 0x19 ;  /* 0x0000000816087211 */ /* 0x000fe200078fcaff */
[----:B------:R-:W-:Y:S01]  /*0260*/  IMAD R18, R18, -0xe1, R13 ;  /* 0xffffff1f12127824 */ /* 0x000fe200078e020d */
[----:B------:R-:W-:Y:S01]  /*0270*/  ISETP.GE.AND P4, PT, R13, 0x1c200, PT ;  /* 0x0001c2000d00780c */ /* 0x000fe20003f86270 */
[----:B------:R-:W-:Y:S01]  /*0280*/  IMAD.HI R0, R17, -0x6e5d4c3b, R16 ;  /* 0x91a2b3c511007827 */ /* 0x000fe200078e0210 */
[----:B------:R-:W-:Y:S02]  /*0290*/  LEA.HI.SX32 R10, R12, R10, 0x19 ;  /* 0x0000000a0c0a7211 */ /* 0x000fe400078fcaff */
[----:B------:R-:W-:Y:S01]  /*02a0*/  SHF.R.U32.HI R14, RZ, 0x1f, R3 ;  /* 0x0000001fff0e7819 */ /* 0x000fe20000011603 */
[----:B------:R-:W-:Y:S01]  /*02b0*/  IMAD R18, R5, 0xe1, R18 ;  /* 0x000000e105127824 */ /* 0x000fe200078e0212 */
[----:B------:R-:W-:Y:S01]  /*02c0*/  SHF.R.U32.HI R16, RZ, 0x1f, R2 ;  /* 0x0000001fff107819 */ /* 0x000fe20000011602 */
[----:B------:R-:W-:Y:S01]  /*02d0*/  IMAD R6, R6, -0xe1, R19 ;  /* 0xffffff1f06067824 */ /* 0x000fe200078e0213 */
[----:B------:R-:W-:Y:S01]  /*02e0*/  LEA.HI.SX32 R14, R3, R14, 0x19 ;  /* 0x0000000e030e7211 */ /* 0x000fe200078fcaff */
[----:B------:R-:W-:Y:S01]  /*02f0*/  IMAD R8, R8, -0xe1, R7 ;  /* 0xffffff1f08087824 */ /* 0x000fe200078e0207 */
[----:B------:R-:W-:Y:S01]  /*0300*/  LEA.HI.SX32 R16, R2, R16, 0x19 ;  /* 0x0000001002107211 */ /* 0x000fe200078fcaff */
[----:B------:R-:W-:Y:S01]  /*0310*/  IMAD R10, R10, -0xe1, R21 ;  /* 0xffffff1f0a0a7824 */ /* 0x000fe200078e0215 */
[----:B------:R-:W-:Y:S01]  /*0320*/  CS2R R2, SRZ ;  /* 0x0000000000027805 */ /* 0x000fe2000001ff00 */
[----:B--2---:R-:W-:Y:S01]  /*0330*/  IMAD.WIDE R18, R18, 0x4, R24 ;  /* 0x0000000412127825 */ /* 0x004fe200078e0218 */
[----:B------:R-:W-:-:S03]  /*0340*/  SHF.R.U32.HI R12, RZ, 0x1f, R4 ;  /* 0x0000001fff0c7819 */ /* 0x000fc60000011604 */
[C---:B------:R-:W-:Y:S01]  /*0350*/  IMAD R23, R5.reuse, 0xe1, R6 ;  /* 0x000000e105177824 */ /* 0x040fe200078e0206 */
[CC--:B------:R-:W-:Y:S01]  /*0360*/  LEA.HI.SX32 R20, R4.reuse, R12.reuse, 0x19 ;  /* 0x0000000c04147211 */ /* 0x0c0fe200078fcaff */
[C---:B------:R-:W-:Y:S01]  /*0370*/  IMAD R7, R5.reuse, 0xe1, R8 ;  /* 0x000000e105077824 */ /* 0x040fe200078e0208 */
[----:B------:R1:W2:Y:S01]  /*0380*/  @!P4 LDG.E.EL R2, desc[UR4][R18.64] ;  /* 0x000000041202c981 */ /* 0x0002a2000c2e1900 */
[----:B------:R-:W-:Y:S01]  /*0390*/  IMAD R5, R5, 0xe1, R10 ;  /* 0x000000e105057824 */ /* 0x000fe200078e020a */
[----:B------:R-:W-:Y:S01]  /*03a0*/  LEA.HI.SX32 R4, R4, R12, 0x12 ;  /* 0x0000000c04047211 */ /* 0x000fe200078f92ff */
[----:B------:R-:W-:Y:S01]  /*03b0*/  IMAD.WIDE R22, R23, 0x4, R24 ;  /* 0x0000000417167825 */ /* 0x000fe200078e0218 */
[----:B------:R-:W-:-:S03]  /*03c0*/  HFMA2.MMA R8, -RZ, RZ, 0, 0 ;  /* 0x00000000ff087435 */ /* 0x000fc600000001ff */
[----:B------:R-:W-:Y:S01]  /*03d0*/  IMAD R21, R20, -0xe1, R9 ;  /* 0xffffff1f14157824 */ /* 0x000fe200078e0209 */
[----:B------:R3:W4:Y:S01]  /*03e0*/  @!P4 LDG.E.EL R3, desc[UR4][R22.64] ;  /* 0x000000041603c981 */ /* 0x000722000c2e1900 */
[----:B-1----:R-:W-:-:S04]  /*03f0*/  IMAD.WIDE R18, R5, 0x4, R24 ;  /* 0x0000000405127825 */ /* 0x002fc800078e0218 */
[----:B------:R-:W-:-:S04]  /*0400*/  IMAD R5, R14, -0xe1, R15 ;  /* 0xffffff1f0e057824 */ /* 0x000fc800078e020f */
[----:B---3--:R-:W-:Y:S01]  /*0410*/  IMAD R23, R4, 0xe1, R5 ;  /* 0x000000e104177824 */ /* 0x008fe200078e0205 */
[----:B------:R-:W-:Y:S01]  /*0420*/  SHF.R.U32.HI R5, RZ, 0x1f, R0 ;  /* 0x0000001fff057819 */ /* 0x000fe20000011600 */
[----:B------:R-:W-:-:S03]  /*0430*/  IMAD.WIDE R6, R7, 0x4, R24 ;  /* 0x0000000407067825 */ /* 0x000fc600078e0218 */
[----:B------:R-:W-:Y:S01]  /*0440*/  LEA.HI.SX32 R5, R0, R5, 0x19 ;  /* 0x0000000500057211 */ /* 0x000fe200078fcaff */
[----:B------:R-:W-:Y:S01]  /*0450*/  IMAD R21, R4, 0xe1, R21 ;  /* 0x000000e104157824 */ /* 0x000fe200078e0215 */
[----:B------:R-:W-:Y:S01]  /*0460*/  ISETP.GE.AND P0, PT, R9, 0x1c200, PT ;  /* 0x0001c2000900780c */ /* 0x000fe20003f06270 */
[----:B------:R1:W3:Y:S02]  /*0470*/  @!P4 LDG.E.EL R8, desc[UR4][R6.64] ;  /* 0x000000040608c981 */ /* 0x0002e4000c2e1900 */
[----:B------:R-:W-:Y:S01]  /*0480*/  IMAD.WIDE R14, R21, 0x4, R24 ;  /* 0x00000004150e7825 */ /* 0x000fe200078e0218 */
[----:B------:R-:W-:-:S03]  /*0490*/  MOV R9, RZ ;  /* 0x000000ff00097202 */ /* 0x000fc60000000f00 */
[----:B------:R-:W-:Y:S02]  /*04a0*/  IMAD R21, R16, -0xe1, R11 ;  /* 0xffffff1f10157824 */ /* 0x000fe400078e020b */
[----:B------:R-:W-:Y:S01]  /*04b0*/  IMAD R5, R5, -0xe1, R17 ;  /* 0xffffff1f05057824 */ /* 0x000fe200078e0211 */
[----:B------:R-:W-:Y:S01]  /*04c0*/  HFMA2.MMA R10, -RZ, RZ, 0, 0 ;  /* 0x00000000ff0a7435 */ /* 0x000fe200000001ff */
[C---:B------:R-:W-:Y:S01]  /*04d0*/  IMAD R21, R4.reuse, 0xe1, R21 ;  /* 0x000000e104157824 */ /* 0x040fe200078e0215 */
[----:B------:R-:W-:Y:S01]  /*04e0*/  HFMA2.MMA R0, -RZ, RZ, 0, 0 ;  /* 0x00000000ff007435 */ /* 0x000fe200000001ff */
[----:B------:R-:W-:Y:S01]  /*04f0*/  IMAD R5, R4, 0xe1, R5 ;  /* 0x000000e104057824 */ /* 0x000fe200078e0205 */
[----:B------:R5:W3:Y:S01]  /*0500*/  @!P4 LDG.E.EL R9, desc[UR4][R18.64] ;  /* 0x000000041209c981 */ /* 0x000ae2000c2e1900 */
[----:B-1----:R-:W-:Y:S01]  /*0510*/  IMAD.WIDE R6, R23, 0x4, R24 ;  /* 0x0000000417067825 */ /* 0x002fe200078e0218 */
[----:B------:R-:W1:Y:S01]  /*0520*/  LDC.64 R16, c[0x0][0x210] ;  /* 0x00008400ff107b82 */ /* 0x000e620000000a00 */
[----:B------:R-:W-:-:S02]  /*0530*/  MOV R11, RZ ;  /* 0x000000ff000b7202 */ /* 0x000fc40000000f00 */
[--C-:B------:R-:W-:Y:S01]  /*0540*/  IMAD.WIDE R20, R21, 0x4, R24.reuse ;  /* 0x0000000415147825 */ /* 0x100fe200078e0218 */
[----:B------:R5:W3:Y:S03]  /*0550*/  @!P0 LDG.E.EL R10, desc[UR4][R14.64] ;  /* 0x000000040e0a8981 */ /* 0x000ae6000c2e1900 */
[----:B------:R-:W-:Y:S01]  /*0560*/  IMAD.WIDE R24, R5, 0x4, R24 ;  /* 0x0000000405187825 */ /* 0x000fe200078e0218 */
[----:B-----5:R-:W-:Y:S01]  /*0570*/  MOV R18, RZ ;  /* 0x000000ff00127202 */ /* 0x020fe20000000f00 */
[----:B------:R5:W3:Y:S04]  /*0580*/  @!P0 LDG.E.EL R11, desc[UR4][R6.64] ;  /* 0x00000004060b8981 */ /* 0x000ae8000c2e1900 */
[----:B------:R4:W3:Y:S04]  /*0590*/  @!P0 LDG.E.EL R0, desc[UR4][R20.64] ;  /* 0x0000000414008981 */ /* 0x0008e8000c2e1900 */
[----:B------:R-:W3:Y:S01]  /*05a0*/  @!P0 LDG.E.EL R18, desc[UR4][R24.64] ;  /* 0x0000000418128981 */ /* 0x000ee2000c2e1900 */
[----:B0-----:R-:W-:Y:S01]  /*05b0*/  CS2R R14, SRZ ;  /* 0x00000000000e7805 */ /* 0x001fe2000001ff00 */
[----:B-1----:R-:W-:Y:S01]  /*05c0*/  IMAD.WIDE R16, R13, 0x4, R16 ;  /* 0x000000040d107825 */ /* 0x002fe200078e0210 */
[----:B------:R-:W-:-:S06]  /*05d0*/  CS2R R12, SRZ ;  /* 0x00000000000c7805 */ /* 0x000fcc000001ff00 */
[----:B------:R-:W3:Y:S01]  /*05e0*/  @!P4 LDG.E.128 R12, desc[UR4][R16.64] ;  /* 0x00000004100cc981 */ /* 0x000ee2000c1e1d00 */
[----:B------:R-:W-:Y:S02]  /*05f0*/  CS2R R4, SRZ ;  /* 0x0000000000047805 */ /* 0x000fe4000001ff00 */
[----:B-----5:R-:W-:-:S06]  /*0600*/  CS2R R6, SRZ ;  /* 0x0000000000067805 */ /* 0x020fcc000001ff00 */
[----:B------:R-:W5:Y:S01]  /*0610*/  @!P0 LDG.E.128 R4, desc[UR4][R16.64+0x800] ;  /* 0x0008000410048981 */ /* 0x000f62000c1e1d00 */
[----:B--2---:R-:W-:Y:S01]  /*0620*/  FADD R19, R2, 9.9999997171806853657e-10 ;  /* 0x3089705f02137421 */ /* 0x004fe20000000000 */
[----:B----4-:R-:W-:-:S05]  /*0630*/  FADD R20, R3, 9.9999997171806853657e-10 ;  /* 0x3089705f03147421 */ /* 0x010fca0000000000 */
[----:B------:R-:W-:Y:S08]  /*0640*/  MUFU.SQRT R19, R19 ;  /* 0x0000001300137308 */ /* 0x000ff00000002000 */
[----:B------:R-:W-:Y:S01]  /*0650*/  MUFU.SQRT R20, R20 ;  /* 0x0000001400147308 */ /* 0x000fe20000002000 */
[----:B---3--:R-:W-:-:S07]  /*0660*/  FADD R2, R8, 9.9999997171806853657e-10 ;  /* 0x3089705f08027421 */ /* 0x008fce0000000000 */
[----:B------:R-:W0:Y:S01]  /*0670*/  MUFU.SQRT R2, R2 ;  /* 0x0000000200027308 */ /* 0x000e220000002000 */
[----:B------:R-:W-:-:S07]  /*0680*/  FADD R3, R9, 9.9999997171806853657e-10 ;  /* 0x3089705f09037421 */ /* 0x000fce0000000000 */
[----:B------:R-:W1:Y:S01]  /*0690*/  MUFU.SQRT R3, R3 ;  /* 0x0000000300037308 */ /* 0x000e620000002000 */
[----:B------:R-:W-:Y:S01]  /*06a0*/  FADD R8, R10, 9.9999997171806853657e-10 ;  /* 0x3089705f0a087421 */ /* 0x000fe20000000000 */
[----:B------:R-:W-:Y:S01]  /*06b0*/  FADD R9, R11, 9.9999997171806853657e-10 ;  /* 0x3089705f0b097421 */ /* 0x000fe20000000000 */
[----:B------:R-:W-:Y:S01]  /*06c0*/  FADD R0, R0, 9.9999997171806853657e-10 ;  /* 0x3089705f00007421 */ /* 0x000fe20000000000 */
[----:B------:R-:W-:Y:S01]  /*06d0*/  FADD R18, R18, 9.9999997171806853657e-10 ;  /* 0x3089705f12127421 */ /* 0x000fe20000000000 */
[----:B0-----:R-:W-:-:S03]  /*06e0*/  FADD R2, R2, 1.00000001335143196e-10 ;  /* 0x2edbe6ff02027421 */ /* 0x001fc60000000000 */
[----:B------:R-:W-:Y:S01]  /*06f0*/  MUFU.SQRT R8, R8 ;  /* 0x0000000800087308 */ /* 0x000fe20000002000 */
[----:B------:R-:W-:Y:S01]  /*0700*/  FADD R19, R19, 1.00000001335143196e-10 ;  /* 0x2edbe6ff13137421 */ /* 0x000fe20000000000 */
[----:B------:R-:W-:-:S06]  /*0710*/  FADD R20, R20, 1.00000001335143196e-10 ;  /* 0x2edbe6ff14147421 */ /* 0x000fcc0000000000 */
[----:B------:R-:W0:Y:S01]  /*0720*/  MUFU.SQRT R18, R18 ;  /* 0x0000001200127308 */ /* 0x000e220000002000 */
[----:B------:R-:W-:-:S07]  /*0730*/  FSETP.GT.AND P5, PT, R2, 8.50705917302346158658e+37, PT ;  /* 0x7e8000000200780b */ /* 0x000fce0003fa4000 */
[----:B------:R-:W2:Y:S01]  /*0740*/  MUFU.SQRT R9, R9 ;  /* 0x0000000900097308 */ /* 0x000ea20000002000 */
[----:B------:R-:W-:-:S07]  /*0750*/  FSETP.GT.AND P2, PT, R19, 8.50705917302346158658e+37, PT ;  /* 0x7e8000001300780b */ /* 0x000fce0003f44000 */
[----:B------:R-:W3:Y:S01]  /*0760*/  MUFU.SQRT R0, R0 ;  /* 0x0000000000007308 */ /* 0x000ee20000002000 */
[----:B------:R-:W-:Y:S01]  /*0770*/  FSETP.GT.AND P6, PT, R20, 8.50705917302346158658e+37, PT ;  /* 0x7e8000001400780b */ /* 0x000fe20003fc4000 */
[----:B-1----:R-:W-:Y:S01]  /*0780*/  FADD R3, R3, 1.00000001335143196e-10 ;  /* 0x2edbe6ff03037421 */ /* 0x002fe20000000000 */
[----:B0-----:R-:W-:Y:S01]  /*0790*/  FADD R18, R18, 1.00000001335143196e-10 ;  /* 0x2edbe6ff12127421 */ /* 0x001fe20000000000 */
[----:B------:R-:W-:-:S03]  /*07a0*/  FADD R8, R8, 1.00000001335143196e-10 ;  /* 0x2edbe6ff08087421 */ /* 0x000fc60000000000 */
[----:B------:R-:W-:Y:S01]  /*07b0*/  FSETP.GT.AND P1, PT, R3, 8.50705917302346158658e+37, PT ;  /* 0x7e8000000300780b */ /* 0x000fe20003f24000 */
[----:B--2---:R-:W-:Y:S01]  /*07c0*/  FADD R9, R9, 1.00000001335143196e-10 ;  /* 0x2edbe6ff09097421 */ /* 0x004fe20000000000 */
[----:B------:R-:W-:Y:S01]  /*07d0*/  @P5 FMUL R2, R2, 0.25 ;  /* 0x3e80000002025820 */ /* 0x000fe20000400000 */
[----:B------:R-:W-:Y:S01]  /*07e0*/  @P5 FMUL R14, R14, 0.25 ;  /* 0x3e8000000e0e5820 */ /* 0x000fe20000400000 */
[----:B------:R-:W-:Y:S01]  /*07f0*/  FSETP.GT.AND P5, PT, R18, 8.50705917302346158658e+37, PT ;  /* 0x7e8000001200780b */ /* 0x000fe20003fa4000 */
[----:B---3--:R-:W-:Y:S01]  /*0800*/  FADD R0, R0, 1.00000001335143196e-10 ;  /* 0x2edbe6ff00007421 */ /* 0x008fe20000000000 */
[----:B------:R-:W-:Y:S01]  /*0810*/  @P2 FMUL R19, R19, 0.25 ;  /* 0x3e80000013132820 */ /* 0x000fe20000400000 */
[----:B------:R-:W-:Y:S01]  /*0820*/  @P6 FMUL R20, R20, 0.25 ;  /* 0x3e80000014146820 */ /* 0x000fe20000400000 */
[----:B------:R-:W-:Y:S01]  /*0830*/  @P2 FMUL R12, R12, 0.25 ;  /* 0x3e8000000c0c2820 */ /* 0x000fe20000400000 */
[----:B------:R-:W-:Y:S01]  /*0840*/  @P6 FMUL R13, R13, 0.25 ;  /* 0x3e8000000d0d6820 */ /* 0x000fe20000400000 */
[----:B------:R-:W-:-:S02]  /*0850*/  FSETP.GT.AND P3, PT, R8, 8.50705917302346158658e+37, PT ;  /* 0x7e8000000800780b */ /* 0x000fc40003f64000 */
[----:B------:R-:W-:Y:S02]  /*0860*/  FSETP.GT.AND P2, PT, R9, 8.50705917302346158658e+37, PT ;  /* 0x7e8000000900780b */ /* 0x000fe40003f44000 */
[----:B------:R-:W-:Y:S01]  /*0870*/  FSETP.GT.AND P6, PT, R0, 8.50705917302346158658e+37, PT ;  /* 0x7e8000000000780b */ /* 0x000fe20003fc4000 */
[----:B------:R-:W-:Y:S01]  /*0880*/  @P1 FMUL R3, R3, 0.25 ;  /* 0x3e80000003031820 */ /* 0x000fe20000400000 */
[----:B------:R-:W0:Y:S01]  /*0890*/  MUFU.RCP R19, R19 ;  /* 0x0000001300137308 */ /* 0x000e220000001000 */
[----:B------:R-:W-:-:S07]  /*08a0*/  @P5 FMUL R18, R18, 0.25 ;  /* 0x3e80000012125820 */ /* 0x000fce0000400000 */
[----:B------:R-:W1:Y:S01]  /*08b0*/  MUFU.RCP R20, R20 ;  /* 0x0000001400147308 */ /* 0x000e620000001000 */
[----:B------:R-:W-:Y:S01]  /*08c0*/  @P3 FMUL R8, R8, 0.25 ;  /* 0x3e80000008083820 */ /* 0x000fe20000400000 */
[----:B------:R-:W-:Y:S01]  /*08d0*/  @P2 FMUL R9, R9, 0.25 ;  /* 0x3e80000009092820 */ /* 0x000fe20000400000 */
[----:B------:R-:W-:-:S05]  /*08e0*/  @P6 FMUL R0, R0, 0.25 ;  /* 0x3e80000000006820 */ /* 0x000fca0000400000 */
[----:B------:R-:W2:Y:S08]  /*08f0*/  MUFU.RCP R11, R2 ;  /* 0x00000002000b7308 */ /* 0x000eb00000001000 */
[----:B------:R-:W3:Y:S01]  /*0900*/  MUFU.RCP R10, R3 ;  /* 0x00000003000a7308 */ /* 0x000ee20000001000 */
[----:B------:R-:W-:-:S07]  /*0910*/  @P1 FMUL R15, R15, 0.25 ;  /* 0x3e8000000f0f1820 */ /* 0x000fce0000400000 */
[----:B------:R-:W4:Y:S01]  /*0920*/  MUFU.RCP R21, R8 ;  /* 0x0000000800157308 */ /* 0x000f220000001000 */
[----:B0-----:R-:W-:-:S07]  /*0930*/  FMUL R12, R19, R12 ;  /* 0x0000000c130c7220 */ /* 0x001fce0000400000 */
[----:B------:R-:W0:Y:S01]  /*0940*/  MUFU.RCP R2, R9 ;  /* 0x0000000900027308 */ /* 0x000e220000001000 */
[----:B-1----:R-:W-:-:S07]  /*0950*/  FMUL R13, R20, R13 ;  /* 0x0000000d140d7220 */ /* 0x002fce0000400000 */
[----:B------:R-:W1:Y:S01]  /*0960*/  MUFU.RCP R3, R0 ;  /* 0x0000000000037308 */ /* 0x000e620000001000 */
[----:B--2---:R-:W-:-:S07]  /*0970*/  FMUL R14, R11, R14 ;  /* 0x0000000e0b0e7220 */ /* 0x004fce0000400000 */
[----:B------:R-:W2:Y:S01]  /*0980*/  MUFU.RCP R18, R18 ;  /* 0x0000001200127308 */ /* 0x000ea20000001000 */
[----:B---3--:R-:W-:Y:S01]  /*0990*/  FMUL R15, R10, R15 ;  /* 0x0000000f0a0f7220 */ /* 0x008fe20000400000 */
[----:B-----5:R-:W-:Y:S01]  /*09a0*/  @P3 FMUL R4, R4, 0.25 ;  /* 0x3e80000004043820 */ /* 0x020fe20000400000 */
[----:B------:R-:W-:Y:S01]  /*09b0*/  @P2 FMUL R5, R5, 0.25 ;  /* 0x3e80000005052820 */ /* 0x000fe20000400000 */
[----:B------:R-:W-:Y:S01]  /*09c0*/  @P6 FMUL R6, R6, 0.25 ;  /* 0x3e80000006066820 */ /* 0x000fe20000400000 */
[----:B------:R-:W-:Y:S01]  /*09d0*/  @P5 FMUL R7, R7, 0.25 ;  /* 0x3e80000007075820 */ /* 0x000fe20000400000 */
[----:B------:R3:W-:Y:S01]  /*09e0*/  @!P4 STG.E.128 desc[UR4][R16.64], R12 ;  /* 0x0000000c1000c986 */ /* 0x0007e2000c101d04 */
[----:B----4-:R-:W-:Y:S01]  /*09f0*/  FMUL R4, R21, R4 ;  /* 0x0000000415047220 */ /* 0x010fe20000400000 */
[----:B0-----:R-:W-:Y:S01]  /*0a00*/  FMUL R5, R2, R5 ;  /* 0x0000000502057220 */ /* 0x001fe20000400000 */
[----:B-1----:R-:W-:Y:S01]  /*0a10*/  FMUL R6, R3, R6 ;  /* 0x0000000603067220 */ /* 0x002fe20000400000 */
[----:B--2---:R-:W-:Y:S01]  /*0a20*/  FMUL R7, R18, R7 ;  /* 0x0000000712077220 */ /* 0x004fe20000400000 */
[----:B------:R-:W-:Y:S06]  /*0a30*/  @P0 EXIT ;  /* 0x000000000000094d */ /* 0x000fec0003800000 */
[----:B------:R-:W-:Y:S01]  /*0a40*/  STG.E.128 desc[UR4][R16.64+0x800], R4 ;  /* 0x0008000410007986 */ /* 0x000fe2000c101d04 */
[----:B------:R-:W-:Y:S05]  /*0a50*/  EXIT ;  /* 0x000000000000794d */ /* 0x000fea0003800000 */
.L_x_0:
[----:B------:R-:W-:-:S00]  /*0a60*/  BRA `(.L_x_0) ;  /* 0xfffffffc00fc7947 */ /* 0x000fc0000383ffff */
[----:B------:R-:W-:-:S00]  /*0a70*/  NOP ;  /* 0x0000000000007918 */ /* 0x000fc00000000000 */
        /* <DEDUP_REMOVED lines=8> */
.L_x_1:


//--------------------- .nv.global.init           --------------------------
	.section	.nv.global.init,"aw",@progbits
.nv.global.init:
	.type		_$_str,@object
	.size		_$_str,(_$_str_$_2 - _$_str)
_$_str:
        /*0000*/ 	.byte	0x5f, 0x5f, 0x43, 0x55, 0x44, 0x41, 0x5f, 0x46, 0x54, 0x5a, 0x00
	.type		_$_str_$_2,@object
	.size		_$_str_$_2,(.L_1 - _$_str_$_2)
_$_str_$_2:
        /*000b*/ 	.byte	0x5f, 0x5f, 0x43, 0x55, 0x44, 0x41, 0x5f, 0x50, 0x52, 0x45, 0x43, 0x5f, 0x53, 0x51, 0x52, 0x54
        /*001b*/ 	.byte	0x00
.L_1:


//--------------------- .nv.constant0.triton_poi_fused_add_div_sqrt_16 --------------------------
	.section	.nv.constant0.triton_poi_fused_add_div_sqrt_16,"a",@progbits
	.sectionflags	@""
	.align	4
.nv.constant0.triton_poi_fused_add_div_sqrt_16:
	.zero		548
